//
// Generated by NVIDIA NVVM Compiler
//
// Compiler Build ID: CL-36424714
// Cuda compilation tools, release 13.0, V13.0.88
// Based on NVVM 20.0.0
//

.version 9.0
.target sm_100
.address_size 64

	// .globl	_Z12NTBruteforcePc
.const .align 1 .b8 itoa16[17] = {48, 49, 50, 51, 52, 53, 54, 55, 56, 57, 65, 66, 67, 68, 69, 70};

.visible .entry _Z12NTBruteforcePc(
	.param .u64 .ptr .align 1 _Z12NTBruteforcePc_param_0
)
{
	.reg .b16 	%rs<14>;
	.reg .b64 	%rd<3>;

	ld.param.u64 	%rd1, [_Z12NTBruteforcePc_param_0];
	cvta.to.global.u64 	%rd2, %rd1;
	ld.const.u8 	%rs1, [itoa16+5];
	st.global.u8 	[%rd2+1], %rs1;
	ld.const.u8 	%rs2, [itoa16+3];
	st.global.u8 	[%rd2], %rs2;
	st.global.u8 	[%rd2+3], %rs1;
	ld.const.u8 	%rs3, [itoa16+11];
	st.global.u8 	[%rd2+2], %rs3;
	st.global.u8 	[%rd2+5], %rs2;
	ld.const.u8 	%rs4, [itoa16+12];
	st.global.u8 	[%rd2+4], %rs4;
	st.global.u8 	[%rd2+7], %rs2;
	ld.const.u8 	%rs5, [itoa16+15];
	st.global.u8 	[%rd2+6], %rs5;
	st.global.u8 	[%rd2+9], %rs2;
	ld.const.u8 	%rs6, [itoa16+9];
	st.global.u8 	[%rd2+8], %rs6;
	st.global.u8 	[%rd2+11], %rs1;
	ld.const.u8 	%rs7, [itoa16+13];
	st.global.u8 	[%rd2+10], %rs7;
	st.global.u8 	[%rd2+13], %rs5;
	ld.const.u8 	%rs8, [itoa16+7];
	st.global.u8 	[%rd2+12], %rs8;
	ld.const.u8 	%rs9, [itoa16+8];
	st.global.u8 	[%rd2+15], %rs9;
	st.global.u8 	[%rd2+14], %rs8;
	ld.const.u8 	%rs10, [itoa16+6];
	st.global.u8 	[%rd2+17], %rs10;
	st.global.u8 	[%rd2+16], %rs2;
	st.global.u8 	[%rd2+19], %rs5;
	st.global.u8 	[%rd2+18], %rs5;
	ld.const.u8 	%rs11, [itoa16+1];
	st.global.u8 	[%rd2+21], %rs11;
	st.global.u8 	[%rd2+20], %rs10;
	st.global.u8 	[%rd2+23], %rs11;
	st.global.u8 	[%rd2+22], %rs1;
	st.global.u8 	[%rd2+25], %rs3;
	ld.const.u8 	%rs12, [itoa16+4];
	st.global.u8 	[%rd2+24], %rs12;
	st.global.u8 	[%rd2+27], %rs5;
	st.global.u8 	[%rd2+26], %rs4;
	ld.const.u8 	%rs13, [itoa16+2];
	st.global.u8 	[%rd2+29], %rs13;
	st.global.u8 	[%rd2+28], %rs11;
	st.global.u8 	[%rd2+31], %rs6;
	st.global.u8 	[%rd2+30], %rs9;
	ret;

}


// ===== COMPILED SASS (sm_100) =====

	.target	sm_100

	.elftype	@"ET_EXEC"


//--------------------- .note.nv.tkinfo           --------------------------
	.section	.note.nv.tkinfo,"",@"SHT_NOTE"
	.sectionflags	@"SHF_NOTE_NV_TKINFO"
	.tkinfo
        /*0018*/ 	.word	0x00000002
        /*0030*/ 	.string	""
        /*0030*/ 	.string	"ptxas"
        /*0030*/ 	.string	"Cuda compilation tools, release 13.0, V13.0.88"
        /*0030*/ 	.string	"Build cuda_13.0.r13.0/compiler.36424714_0"
        /*0030*/ 	.string	"-arch sm_100 -m 64 "



//--------------------- .note.nv.cuinfo           --------------------------
	.section	.note.nv.cuinfo,"",@"SHT_NOTE"
	.sectionflags	@"SHF_NOTE_NV_CUINFO"
        /*0018*/ 	.short	0x0002
        /*001a*/ 	.short	0x0064
        /*001c*/ 	.short	0x0082
	.zero		2


//--------------------- .nv.info                  --------------------------
	.section	.nv.info,"",@"SHT_CUDA_INFO"
	.align	4


	//----- nvinfo : EIATTR_REGCOUNT
	.align		4
        /*0000*/ 	.byte	0x04, 0x2f
        /*0002*/ 	.short	(.L_2 - .L_1)
	.align		4
.L_1:
        /*0004*/ 	.word	index@(_Z12NTBruteforcePc)
        /*0008*/ 	.word	0x00000020


	//----- nvinfo : EIATTR_FRAME_SIZE
	.align		4
.L_2:
        /*000c*/ 	.byte	0x04, 0x11
        /*000e*/ 	.short	(.L_4 - .L_3)
	.align		4
.L_3:
        /*0010*/ 	.word	index@(_Z12NTBruteforcePc)
        /*0014*/ 	.word	0x00000000


	//----- nvinfo : EIATTR_MIN_STACK_SIZE
	.align		4
.L_4:
        /*0018*/ 	.byte	0x04, 0x12
        /*001a*/ 	.short	(.L_6 - .L_5)
	.align		4
.L_5:
        /*001c*/ 	.word	index@(_Z12NTBruteforcePc)
        /*0020*/ 	.word	0x00000000
.L_6:


//--------------------- .nv.compat                --------------------------
	.section	.nv.compat,"",@"SHT_CUDA_COMPAT_INFO"
	.align	4
        /*0000*/ 	.byte	0x02, 0x09, 0x00, 0x00, 0x02, 0x02, 0x01, 0x00, 0x02, 0x05, 0x05, 0x00, 0x03, 0x07, 0x01, 0x01
        /*0010*/ 	.byte	0x02, 0x03, 0x00, 0x00, 0x02, 0x06, 0x01, 0x00, 0x04, 0x0b, 0x08, 0x00, 0x09, 0x00, 0x00, 0x00
        /*0020*/ 	.byte	0x00, 0x00, 0x00, 0x00


//--------------------- .nv.info._Z12NTBruteforcePc --------------------------
	.section	.nv.info._Z12NTBruteforcePc,"",@"SHT_CUDA_INFO"
	.sectionflags	@""
	.align	4


	//----- nvinfo : EIATTR_CUDA_API_VERSION
	.align		4
        /*0000*/ 	.byte	0x04, 0x37
        /*0002*/ 	.short	(.L_8 - .L_7)
.L_7:
        /*0004*/ 	.word	0x00000082


	//----- nvinfo : EIATTR_KPARAM_INFO
	.align		4
.L_8:
        /*0008*/ 	.byte	0x04, 0x17
        /*000a*/ 	.short	(.L_10 - .L_9)
.L_9:
        /*000c*/ 	.word	0x00000000
        /*0010*/ 	.short	0x0000
        /*0012*/ 	.short	0x0000
        /*0014*/ 	.byte	0x00, 0xf5, 0x21, 0x00


	//----- nvinfo : EIATTR_SPARSE_MMA_MASK
	.align		4
.L_10:
        /*0018*/ 	.byte	0x03, 0x50
        /*001a*/ 	.short	0x0000


	//----- nvinfo : EIATTR_MAXREG_COUNT
	.align		4
        /*001c*/ 	.byte	0x03, 0x1b
        /*001e*/ 	.short	0x00ff


	//----- nvinfo : EIATTR_MERCURY_ISA_VERSION
	.align		4
        /*0020*/ 	.byte	0x03, 0x5f
        /*0022*/ 	.short	0x0101


	//----- nvinfo : EIATTR_VRC_CTA_INIT_COUNT
	.align		4
        /*0024*/ 	.byte	0x02, 0x4a
	.zero		1
	.zero		1


	//----- nvinfo : EIATTR_EXIT_INSTR_OFFSETS
	.align		4
        /*0028*/ 	.byte	0x04, 0x1c
        /*002a*/ 	.short	(.L_12 - .L_11)


	//   ....[0]....
.L_11:
        /*002c*/ 	.word	0x00000300


	//----- nvinfo : EIATTR_CBANK_PARAM_SIZE
	.align		4
.L_12:
        /*0030*/ 	.byte	0x03, 0x19
        /*0032*/ 	.short	0x0008


	//----- nvinfo : EIATTR_PARAM_CBANK
	.align		4
        /*0034*/ 	.byte	0x04, 0x0a
        /*0036*/ 	.short	(.L_14 - .L_13)
	.align		4
.L_13:
        /*0038*/ 	.word	index@(.nv.constant0._Z12NTBruteforcePc)
        /*003c*/ 	.short	0x0380
        /*003e*/ 	.short	0x0008


	//----- nvinfo : EIATTR_SW_WAR
	.align		4
.L_14:
        /*0040*/ 	.byte	0x04, 0x36
        /*0042*/ 	.short	(.L_16 - .L_15)
.L_15:
        /*0044*/ 	.word	0x00000008
.L_16:


//--------------------- .nv.callgraph             --------------------------
	.section	.nv.callgraph,"",@"SHT_CUDA_CALLGRAPH"
	.align	4
	.sectionentsize	8
	.align		4
        /*0000*/ 	.word	0x00000000
	.align		4
        /*0004*/ 	.word	0xffffffff
	.align		4
        /*0008*/ 	.word	0x00000000
	.align		4
        /*000c*/ 	.word	0xfffffffe
	.align		4
        /*0010*/ 	.word	0x00000000
	.align		4
        /*0014*/ 	.word	0xfffffffd
	.align		4
        /*0018*/ 	.word	0x00000000
	.align		4
        /*001c*/ 	.word	0xfffffffc


//--------------------- .nv.constant3             --------------------------
	.section	.nv.constant3,"a",@progbits
.nv.constant3:
	.type		itoa16,@object
	.size		itoa16,(.L_0 - itoa16)
itoa16:
        /*0000*/ 	.byte	0x30, 0x31, 0x32, 0x33, 0x34, 0x35, 0x36, 0x37, 0x38, 0x39, 0x41, 0x42, 0x43, 0x44, 0x45, 0x46
        /*0010*/ 	.byte	0x00
.L_0:


//--------------------- .text._Z12NTBruteforcePc  --------------------------
	.section	.text._Z12NTBruteforcePc,"ax",@progbits
	.align	128
        .global         _Z12NTBruteforcePc
        .type           _Z12NTBruteforcePc,@function
        .size           _Z12NTBruteforcePc,(.L_x_1 - _Z12NTBruteforcePc)
        .other          _Z12NTBruteforcePc,@"STO_CUDA_ENTRY STV_DEFAULT"
_Z12NTBruteforcePc:
.text._Z12NTBruteforcePc:
[----:B------:R-:W-:Y:S08]  /*0000*/  LDC R1, c[0x0][0x37c] ;  /* 0x0000df00ff017b82 */ /* 0x000ff00000000800 */
[----:B------:R-:W0:Y:S01]  /*0010*/  LDC.U8 R5, c[0x3][0x5] ;  /* 0x00c00140ff057b82 */ /* 0x000e220000000000 */
[----:B------:R-:W0:Y:S07]  /*0020*/  LDCU.64 UR4, c[0x0][0x358] ;  /* 0x00006b00ff0477ac */ /* 0x000e2e0008000a00 */
[----:B------:R-:W0:Y:S08]  /*0030*/  LDC.64 R2, c[0x0][0x380] ;  /* 0x0000e000ff027b82 */ /* 0x000e300000000a00 */
[----:B------:R-:W1:Y:S08]  /*0040*/  LDC.U8 R7, c[0x3][0x3] ;  /* 0x00c000c0ff077b82 */ /* 0x000e700000000000 */
[----:B------:R-:W2:Y:S08]  /*0050*/  LDC.U8 R9, c[0x3][0xb] ;  /* 0x00c002c0ff097b82 */ /* 0x000eb00000000000 */
[----:B------:R-:W3:Y:S01]  /*0060*/  LDC.U8 R11, c[0x3][0xc] ;  /* 0x00c00300ff0b7b82 */ /* 0x000ee20000000000 */
[----:B0-----:R-:W-:Y:S04]  /*0070*/  STG.E.U8 desc[UR4][R2.64+0x1], R5 ;  /* 0x0000010502007986 */ /* 0x001fe8000c101104 */
[----:B------:R-:W-:Y:S03]  /*0080*/  STG.E.U8 desc[UR4][R2.64+0x3], R5 ;  /* 0x0000030502007986 */ /* 0x000fe6000c101104 */
[----:B------:R-:W0:Y:S01]  /*0090*/  LDC.U8 R13, c[0x3][0xf] ;  /* 0x00c003c0ff0d7b82 */ /* 0x000e220000000000 */
[----:B------:R-:W-:Y:S04]  /*00a0*/  STG.E.U8 desc[UR4][R2.64+0xb], R5 ;  /* 0x00000b0502007986 */ /* 0x000fe8000c101104 */
[----:B------:R-:W-:Y:S03]  /*00b0*/  STG.E.U8 desc[UR4][R2.64+0x16], R5 ;  /* 0x0000160502007986 */ /* 0x000fe6000c101104 */
[----:B------:R-:W4:Y:S01]  /*00c0*/  LDC.U8 R15, c[0x3][0x9] ;  /* 0x00c00240ff0f7b82 */ /* 0x000f220000000000 */
[----:B-1----:R-:W-:Y:S04]  /*00d0*/  STG.E.U8 desc[UR4][R2.64], R7 ;  /* 0x0000000702007986 */ /* 0x002fe8000c101104 */
[----:B------:R-:W-:Y:S03]  /*00e0*/  STG.E.U8 desc[UR4][R2.64+0x5], R7 ;  /* 0x0000050702007986 */ /* 0x000fe6000c101104 */
[----:B------:R-:W1:Y:S01]  /*00f0*/  LDC.U8 R17, c[0x3][0xd] ;  /* 0x00c00340ff117b82 */ /* 0x000e620000000000 */
[----:B------:R-:W-:Y:S04]  /*0100*/  STG.E.U8 desc[UR4][R2.64+0x7], R7 ;  /* 0x0000070702007986 */ /* 0x000fe8000c101104 */
[----:B------:R-:W-:Y:S03]  /*0110*/  STG.E.U8 desc[UR4][R2.64+0x9], R7 ;  /* 0x0000090702007986 */ /* 0x000fe6000c101104 */
[----:B------:R-:W5:Y:S01]  /*0120*/  LDC.U8 R19, c[0x3][0x7] ;  /* 0x00c001c0ff137b82 */ /* 0x000f620000000000 */
[----:B------:R-:W-:Y:S04]  /*0130*/  STG.E.U8 desc[UR4][R2.64+0x10], R7 ;  /* 0x0000100702007986 */ /* 0x000fe8000c101104 */
[----:B--2---:R-:W-:Y:S03]  /*0140*/  STG.E.U8 desc[UR4][R2.64+0x2], R9 ;  /* 0x0000020902007986 */ /* 0x004fe6000c101104 */
[----:B------:R-:W2:Y:S01]  /*0150*/  LDC.U8 R23, c[0x3][0x6] ;  /* 0x00c00180ff177b82 */ /* 0x000ea20000000000 */
[----:B------:R-:W-:Y:S04]  /*0160*/  STG.E.U8 desc[UR4][R2.64+0x19], R9 ;  /* 0x0000190902007986 */ /* 0x000fe8000c101104 */
[----:B---3--:R-:W-:Y:S03]  /*0170*/  STG.E.U8 desc[UR4][R2.64+0x4], R11 ;  /* 0x0000040b02007986 */ /* 0x008fe6000c101104 */
[----:B------:R-:W3:Y:S01]  /*0180*/  LDC.U8 R25, c[0x3][0x1] ;  /* 0x00c00040ff197b82 */ /* 0x000ee20000000000 */
[----:B------:R-:W-:Y:S04]  /*0190*/  STG.E.U8 desc[UR4][R2.64+0x1a], R11 ;  /* 0x00001a0b02007986 */ /* 0x000fe8000c101104 */
[----:B0-----:R-:W-:Y:S03]  /*01a0*/  STG.E.U8 desc[UR4][R2.64+0x6], R13 ;  /* 0x0000060d02007986 */ /* 0x001fe6000c101104 */
[----:B------:R-:W0:Y:S01]  /*01b0*/  LDC.U8 R27, c[0x3][0x4] ;  /* 0x00c00100ff1b7b82 */ /* 0x000e220000000000 */
[----:B------:R-:W-:Y:S04]  /*01c0*/  STG.E.U8 desc[UR4][R2.64+0xd], R13 ;  /* 0x00000d0d02007986 */ /* 0x000fe8000c101104 */
[----:B------:R-:W-:Y:S03]  /*01d0*/  STG.E.U8 desc[UR4][R2.64+0x13], R13 ;  /* 0x0000130d02007986 */ /* 0x000fe6000c101104 */
[----:B------:R-:W0:Y:S01]  /*01e0*/  LDC.U8 R29, c[0x3][0x2] ;  /* 0x00c00080ff1d7b82 */ /* 0x000e220000000000 */
[----:B------:R-:W-:Y:S04]  /*01f0*/  STG.E.U8 desc[UR4][R2.64+0x12], R13 ;  /* 0x0000120d02007986 */ /* 0x000fe8000c101104 */
[----:B------:R-:W-:Y:S03]  /*0200*/  STG.E.U8 desc[UR4][R2.64+0x1b], R13 ;  /* 0x00001b0d02007986 */ /* 0x000fe6000c101104 */
[----:B------:R-:W0:Y:S01]  /*0210*/  LDC.U8 R21, c[0x3][0x8] ;  /* 0x00c00200ff157b82 */ /* 0x000e220000000000 */
[----:B----4-:R-:W-:Y:S04]  /*0220*/  STG.E.U8 desc[UR4][R2.64+0x8], R15 ;  /* 0x0000080f02007986 */ /* 0x010fe8000c101104 */
[----:B------:R-:W-:Y:S04]  /*0230*/  STG.E.U8 desc[UR4][R2.64+0x1f], R15 ;  /* 0x00001f0f02007986 */ /* 0x000fe8000c101104 */
[----:B-1----:R-:W-:Y:S04]  /*0240*/  STG.E.U8 desc[UR4][R2.64+0xa], R17 ;  /* 0x00000a1102007986 */ /* 0x002fe8000c101104 */
[----:B-----5:R-:W-:Y:S04]  /*0250*/  STG.E.U8 desc[UR4][R2.64+0xc], R19 ;  /* 0x00000c1302007986 */ /* 0x020fe8000c101104 */
[----:B------:R-:W-:Y:S04]  /*0260*/  STG.E.U8 desc[UR4][R2.64+0xe], R19 ;  /* 0x00000e1302007986 */ /* 0x000fe8000c101104 */
[----:B--2---:R-:W-:Y:S04]  /*0270*/  STG.E.U8 desc[UR4][R2.64+0x11], R23 ;  /* 0x0000111702007986 */ /* 0x004fe8000c101104 */
[----:B------:R-:W-:Y:S04]  /*0280*/  STG.E.U8 desc[UR4][R2.64+0x14], R23 ;  /* 0x0000141702007986 */ /* 0x000fe8000c101104 */
[----:B---3--:R-:W-:Y:S04]  /*0290*/  STG.E.U8 desc[UR4][R2.64+0x15], R25 ;  /* 0x0000151902007986 */ /* 0x008fe8000c101104 */
[----:B------:R-:W-:Y:S04]  /*02a0*/  STG.E.U8 desc[UR4][R2.64+0x17], R25 ;  /* 0x0000171902007986 */ /* 0x000fe8000c101104 */
[----:B------:R-:W-:Y:S04]  /*02b0*/  STG.E.U8 desc[UR4][R2.64+0x1c], R25 ;  /* 0x00001c1902007986 */ /* 0x000fe8000c101104 */
[----:B0-----:R-:W-:Y:S04]  /*02c0*/  STG.E.U8 desc[UR4][R2.64+0x18], R27 ;  /* 0x0000181b02007986 */ /* 0x001fe8000c101104 */
[----:B------:R-:W-:Y:S04]  /*02d0*/  STG.E.U8 desc[UR4][R2.64+0x1d], R29 ;  /* 0x00001d1d02007986 */ /* 0x000fe8000c101104 */
[----:B------:R-:W-:Y:S04]  /*02e0*/  STG.E.U8 desc[UR4][R2.64+0xf], R21 ;  /* 0x00000f1502007986 */ /* 0x000fe8000c101104 */
[----:B------:R-:W-:Y:S01]  /*02f0*/  STG.E.U8 desc[UR4][R2.64+0x1e], R21 ;  /* 0x00001e1502007986 */ /* 0x000fe2000c101104 */
[----:B------:R-:W-:Y:S05]  /*0300*/  EXIT ;  /* 0x000000000000794d */ /* 0x000fea0003800000 */
.L_x_0:
[----:B------:R-:W-:-:S00]  /*0310*/  BRA `(.L_x_0) ;  /* 0xfffffffc00fc7947 */ /* 0x000fc0000383ffff */
[----:B------:R-:W-:-:S00]  /*0320*/  NOP ;  /* 0x0000000000007918 */ /* 0x000fc00000000000 */
        /* <DEDUP_REMOVED lines=13> */
.L_x_1:


//--------------------- .nv.shared.reserved.0     --------------------------
	.section	.nv.shared.reserved.0,"aw",@nobits
	.weak		__nv_reservedSMEM_offset_0_alias
	.size		__nv_reservedSMEM_offset_0_alias, 0, 64
	.other		__nv_reservedSMEM_offset_0_alias,@"STO_CUDA_RESERVED_SHARED STV_DEFAULT"
__nv_reservedSMEM_offset_0_alias:
	.zero		0
	.zero		64


//--------------------- .nv.constant0._Z12NTBruteforcePc --------------------------
	.section	.nv.constant0._Z12NTBruteforcePc,"a",@progbits
	.sectionflags	@""
	.align	4
.nv.constant0._Z12NTBruteforcePc:
	.zero		904


//--------------------- SYMBOLS --------------------------

	.type		.nv.reservedSmem.offset0,@object
	.size		.nv.reservedSmem.offset0,0x4
